//
// Generated by NVIDIA NVVM Compiler
//
// Compiler Build ID: CL-36424714
// Cuda compilation tools, release 13.0, V13.0.88
// Based on NVVM 20.0.0
//

.version 9.0
.target sm_100
.address_size 64

	// .globl	_Z10cuda_sgemmILj32ELj32ELj32ELj4EEvPfS0_S0_iii
// _ZZ10cuda_sgemmILj32ELj32ELj32ELj4EEvPfS0_S0_iiiE8a_shared has been demoted
// _ZZ10cuda_sgemmILj32ELj32ELj32ELj4EEvPfS0_S0_iiiE8b_shared has been demoted

.visible .entry _Z10cuda_sgemmILj32ELj32ELj32ELj4EEvPfS0_S0_iii(
	.param .u64 .ptr .align 1 _Z10cuda_sgemmILj32ELj32ELj32ELj4EEvPfS0_S0_iii_param_0,
	.param .u64 .ptr .align 1 _Z10cuda_sgemmILj32ELj32ELj32ELj4EEvPfS0_S0_iii_param_1,
	.param .u64 .ptr .align 1 _Z10cuda_sgemmILj32ELj32ELj32ELj4EEvPfS0_S0_iii_param_2,
	.param .u32 _Z10cuda_sgemmILj32ELj32ELj32ELj4EEvPfS0_S0_iii_param_3,
	.param .u32 _Z10cuda_sgemmILj32ELj32ELj32ELj4EEvPfS0_S0_iii_param_4,
	.param .u32 _Z10cuda_sgemmILj32ELj32ELj32ELj4EEvPfS0_S0_iii_param_5
)
{
	.reg .pred 	%p<3>;
	.reg .b32 	%r<41>;
	.reg .b32 	%f<315>;
	.reg .b64 	%rd<38>;
	// demoted variable
	.shared .align 4 .b8 _ZZ10cuda_sgemmILj32ELj32ELj32ELj4EEvPfS0_S0_iiiE8a_shared[4096];
	// demoted variable
	.shared .align 4 .b8 _ZZ10cuda_sgemmILj32ELj32ELj32ELj4EEvPfS0_S0_iiiE8b_shared[4096];
	ld.param.u32 	%r13, [_Z10cuda_sgemmILj32ELj32ELj32ELj4EEvPfS0_S0_iii_param_4];
	ld.param.u32 	%r14, [_Z10cuda_sgemmILj32ELj32ELj32ELj4EEvPfS0_S0_iii_param_5];
	mov.u32 	%r1, %tid.x;
	mov.u32 	%r2, %tid.y;
	mov.u32 	%r15, %ctaid.x;
	shl.b32 	%r3, %r15, 5;
	mov.u32 	%r16, %ctaid.y;
	shl.b32 	%r17, %r16, 5;
	cvt.u64.u32 	%rd1, %r17;
	setp.lt.s32 	%p1, %r14, 1;
	mov.f32 	%f311, 0f00000000;
	mov.f32 	%f312, %f311;
	mov.f32 	%f313, %f311;
	mov.f32 	%f314, %f311;
	@%p1 bra 	$L__BB0_3;
	shl.b32 	%r19, %r1, 7;
	mov.u32 	%r20, _ZZ10cuda_sgemmILj32ELj32ELj32ELj4EEvPfS0_S0_iiiE8a_shared;
	add.s32 	%r4, %r20, %r19;
	shl.b32 	%r21, %r2, 2;
	mad.lo.s32 	%r39, %r1, %r13, %r21;
	mad.lo.s32 	%r38, %r14, %r1, %r21;
	mov.b32 	%r40, 0;
	mov.f32 	%f311, 0f00000000;
$L__BB0_2:
	ld.param.u64 	%rd36, [_Z10cuda_sgemmILj32ELj32ELj32ELj4EEvPfS0_S0_iii_param_1];
	ld.param.u64 	%rd35, [_Z10cuda_sgemmILj32ELj32ELj32ELj4EEvPfS0_S0_iii_param_0];
	cvt.u64.u32 	%rd5, %r38;
	mul.lo.s32 	%r22, %r3, %r14;
	cvt.u64.u32 	%rd6, %r22;
	add.s64 	%rd7, %rd5, %rd6;
	cvta.to.global.u64 	%rd8, %rd35;
	shl.b64 	%rd9, %rd7, 2;
	add.s64 	%rd10, %rd8, %rd9;
	ld.global.v4.f32 	{%f15, %f16, %f17, %f18}, [%rd10];
	mov.u32 	%r23, %tid.y;
	shl.b32 	%r24, %r23, 4;
	add.s32 	%r25, %r4, %r24;
	st.shared.v4.f32 	[%r25], {%f15, %f16, %f17, %f18};
	cvt.u64.u32 	%rd11, %r39;
	add.s64 	%rd12, %rd11, %rd1;
	cvta.to.global.u64 	%rd13, %rd36;
	shl.b64 	%rd14, %rd12, 2;
	add.s64 	%rd15, %rd13, %rd14;
	ld.global.v4.f32 	{%f19, %f20, %f21, %f22}, [%rd15];
	shl.b32 	%r26, %r1, 7;
	mov.u32 	%r27, _ZZ10cuda_sgemmILj32ELj32ELj32ELj4EEvPfS0_S0_iiiE8b_shared;
	add.s32 	%r28, %r27, %r24;
	add.s32 	%r29, %r28, %r26;
	st.shared.v4.f32 	[%r29], {%f19, %f20, %f21, %f22};
	bar.sync 	0;
	ld.shared.f32 	%f23, [%r4];
	ld.shared.f32 	%f24, [%r28];
	fma.rn.f32 	%f25, %f23, %f24, %f314;
	ld.shared.f32 	%f26, [%r4+4];
	ld.shared.f32 	%f27, [%r28+128];
	fma.rn.f32 	%f28, %f26, %f27, %f25;
	ld.shared.f32 	%f29, [%r4+8];
	ld.shared.f32 	%f30, [%r28+256];
	fma.rn.f32 	%f31, %f29, %f30, %f28;
	ld.shared.f32 	%f32, [%r4+12];
	ld.shared.f32 	%f33, [%r28+384];
	fma.rn.f32 	%f34, %f32, %f33, %f31;
	ld.shared.f32 	%f35, [%r4+16];
	ld.shared.f32 	%f36, [%r28+512];
	fma.rn.f32 	%f37, %f35, %f36, %f34;
	ld.shared.f32 	%f38, [%r4+20];
	ld.shared.f32 	%f39, [%r28+640];
	fma.rn.f32 	%f40, %f38, %f39, %f37;
	ld.shared.f32 	%f41, [%r4+24];
	ld.shared.f32 	%f42, [%r28+768];
	fma.rn.f32 	%f43, %f41, %f42, %f40;
	ld.shared.f32 	%f44, [%r4+28];
	ld.shared.f32 	%f45, [%r28+896];
	fma.rn.f32 	%f46, %f44, %f45, %f43;
	ld.shared.f32 	%f47, [%r4+32];
	ld.shared.f32 	%f48, [%r28+1024];
	fma.rn.f32 	%f49, %f47, %f48, %f46;
	ld.shared.f32 	%f50, [%r4+36];
	ld.shared.f32 	%f51, [%r28+1152];
	fma.rn.f32 	%f52, %f50, %f51, %f49;
	ld.shared.f32 	%f53, [%r4+40];
	ld.shared.f32 	%f54, [%r28+1280];
	fma.rn.f32 	%f55, %f53, %f54, %f52;
	ld.shared.f32 	%f56, [%r4+44];
	ld.shared.f32 	%f57, [%r28+1408];
	fma.rn.f32 	%f58, %f56, %f57, %f55;
	ld.shared.f32 	%f59, [%r4+48];
	ld.shared.f32 	%f60, [%r28+1536];
	fma.rn.f32 	%f61, %f59, %f60, %f58;
	ld.shared.f32 	%f62, [%r4+52];
	ld.shared.f32 	%f63, [%r28+1664];
	fma.rn.f32 	%f64, %f62, %f63, %f61;
	ld.shared.f32 	%f65, [%r4+56];
	ld.shared.f32 	%f66, [%r28+1792];
	fma.rn.f32 	%f67, %f65, %f66, %f64;
	ld.shared.f32 	%f68, [%r4+60];
	ld.shared.f32 	%f69, [%r28+1920];
	fma.rn.f32 	%f70, %f68, %f69, %f67;
	ld.shared.f32 	%f71, [%r4+64];
	ld.shared.f32 	%f72, [%r28+2048];
	fma.rn.f32 	%f73, %f71, %f72, %f70;
	ld.shared.f32 	%f74, [%r4+68];
	ld.shared.f32 	%f75, [%r28+2176];
	fma.rn.f32 	%f76, %f74, %f75, %f73;
	ld.shared.f32 	%f77, [%r4+72];
	ld.shared.f32 	%f78, [%r28+2304];
	fma.rn.f32 	%f79, %f77, %f78, %f76;
	ld.shared.f32 	%f80, [%r4+76];
	ld.shared.f32 	%f81, [%r28+2432];
	fma.rn.f32 	%f82, %f80, %f81, %f79;
	ld.shared.f32 	%f83, [%r4+80];
	ld.shared.f32 	%f84, [%r28+2560];
	fma.rn.f32 	%f85, %f83, %f84, %f82;
	ld.shared.f32 	%f86, [%r4+84];
	ld.shared.f32 	%f87, [%r28+2688];
	fma.rn.f32 	%f88, %f86, %f87, %f85;
	ld.shared.f32 	%f89, [%r4+88];
	ld.shared.f32 	%f90, [%r28+2816];
	fma.rn.f32 	%f91, %f89, %f90, %f88;
	ld.shared.f32 	%f92, [%r4+92];
	ld.shared.f32 	%f93, [%r28+2944];
	fma.rn.f32 	%f94, %f92, %f93, %f91;
	ld.shared.f32 	%f95, [%r4+96];
	ld.shared.f32 	%f96, [%r28+3072];
	fma.rn.f32 	%f97, %f95, %f96, %f94;
	ld.shared.f32 	%f98, [%r4+100];
	ld.shared.f32 	%f99, [%r28+3200];
	fma.rn.f32 	%f100, %f98, %f99, %f97;
	ld.shared.f32 	%f101, [%r4+104];
	ld.shared.f32 	%f102, [%r28+3328];
	fma.rn.f32 	%f103, %f101, %f102, %f100;
	ld.shared.f32 	%f104, [%r4+108];
	ld.shared.f32 	%f105, [%r28+3456];
	fma.rn.f32 	%f106, %f104, %f105, %f103;
	ld.shared.f32 	%f107, [%r4+112];
	ld.shared.f32 	%f108, [%r28+3584];
	fma.rn.f32 	%f109, %f107, %f108, %f106;
	ld.shared.f32 	%f110, [%r4+116];
	ld.shared.f32 	%f111, [%r28+3712];
	fma.rn.f32 	%f112, %f110, %f111, %f109;
	ld.shared.f32 	%f113, [%r4+120];
	ld.shared.f32 	%f114, [%r28+3840];
	fma.rn.f32 	%f115, %f113, %f114, %f112;
	ld.shared.f32 	%f116, [%r4+124];
	ld.shared.f32 	%f117, [%r28+3968];
	fma.rn.f32 	%f314, %f116, %f117, %f115;
	ld.shared.f32 	%f118, [%r28+4];
	fma.rn.f32 	%f119, %f23, %f118, %f313;
	ld.shared.f32 	%f120, [%r28+132];
	fma.rn.f32 	%f121, %f26, %f120, %f119;
	ld.shared.f32 	%f122, [%r28+260];
	fma.rn.f32 	%f123, %f29, %f122, %f121;
	ld.shared.f32 	%f124, [%r28+388];
	fma.rn.f32 	%f125, %f32, %f124, %f123;
	ld.shared.f32 	%f126, [%r28+516];
	fma.rn.f32 	%f127, %f35, %f126, %f125;
	ld.shared.f32 	%f128, [%r28+644];
	fma.rn.f32 	%f129, %f38, %f128, %f127;
	ld.shared.f32 	%f130, [%r28+772];
	fma.rn.f32 	%f131, %f41, %f130, %f129;
	ld.shared.f32 	%f132, [%r28+900];
	fma.rn.f32 	%f133, %f44, %f132, %f131;
	ld.shared.f32 	%f134, [%r28+1028];
	fma.rn.f32 	%f135, %f47, %f134, %f133;
	ld.shared.f32 	%f136, [%r28+1156];
	fma.rn.f32 	%f137, %f50, %f136, %f135;
	ld.shared.f32 	%f138, [%r28+1284];
	fma.rn.f32 	%f139, %f53, %f138, %f137;
	ld.shared.f32 	%f140, [%r28+1412];
	fma.rn.f32 	%f141, %f56, %f140, %f139;
	ld.shared.f32 	%f142, [%r28+1540];
	fma.rn.f32 	%f143, %f59, %f142, %f141;
	ld.shared.f32 	%f144, [%r28+1668];
	fma.rn.f32 	%f145, %f62, %f144, %f143;
	ld.shared.f32 	%f146, [%r28+1796];
	fma.rn.f32 	%f147, %f65, %f146, %f145;
	ld.shared.f32 	%f148, [%r28+1924];
	fma.rn.f32 	%f149, %f68, %f148, %f147;
	ld.shared.f32 	%f150, [%r28+2052];
	fma.rn.f32 	%f151, %f71, %f150, %f149;
	ld.shared.f32 	%f152, [%r28+2180];
	fma.rn.f32 	%f153, %f74, %f152, %f151;
	ld.shared.f32 	%f154, [%r28+2308];
	fma.rn.f32 	%f155, %f77, %f154, %f153;
	ld.shared.f32 	%f156, [%r28+2436];
	fma.rn.f32 	%f157, %f80, %f156, %f155;
	ld.shared.f32 	%f158, [%r28+2564];
	fma.rn.f32 	%f159, %f83, %f158, %f157;
	ld.shared.f32 	%f160, [%r28+2692];
	fma.rn.f32 	%f161, %f86, %f160, %f159;
	ld.shared.f32 	%f162, [%r28+2820];
	fma.rn.f32 	%f163, %f89, %f162, %f161;
	ld.shared.f32 	%f164, [%r28+2948];
	fma.rn.f32 	%f165, %f92, %f164, %f163;
	ld.shared.f32 	%f166, [%r28+3076];
	fma.rn.f32 	%f167, %f95, %f166, %f165;
	ld.shared.f32 	%f168, [%r28+3204];
	fma.rn.f32 	%f169, %f98, %f168, %f167;
	ld.shared.f32 	%f170, [%r28+3332];
	fma.rn.f32 	%f171, %f101, %f170, %f169;
	ld.shared.f32 	%f172, [%r28+3460];
	fma.rn.f32 	%f173, %f104, %f172, %f171;
	ld.shared.f32 	%f174, [%r28+3588];
	fma.rn.f32 	%f175, %f107, %f174, %f173;
	ld.shared.f32 	%f176, [%r28+3716];
	fma.rn.f32 	%f177, %f110, %f176, %f175;
	ld.shared.f32 	%f178, [%r28+3844];
	fma.rn.f32 	%f179, %f113, %f178, %f177;
	ld.shared.f32 	%f180, [%r28+3972];
	fma.rn.f32 	%f313, %f116, %f180, %f179;
	ld.shared.f32 	%f181, [%r28+8];
	fma.rn.f32 	%f182, %f23, %f181, %f312;
	ld.shared.f32 	%f183, [%r28+136];
	fma.rn.f32 	%f184, %f26, %f183, %f182;
	ld.shared.f32 	%f185, [%r28+264];
	fma.rn.f32 	%f186, %f29, %f185, %f184;
	ld.shared.f32 	%f187, [%r28+392];
	fma.rn.f32 	%f188, %f32, %f187, %f186;
	ld.shared.f32 	%f189, [%r28+520];
	fma.rn.f32 	%f190, %f35, %f189, %f188;
	ld.shared.f32 	%f191, [%r28+648];
	fma.rn.f32 	%f192, %f38, %f191, %f190;
	ld.shared.f32 	%f193, [%r28+776];
	fma.rn.f32 	%f194, %f41, %f193, %f192;
	ld.shared.f32 	%f195, [%r28+904];
	fma.rn.f32 	%f196, %f44, %f195, %f194;
	ld.shared.f32 	%f197, [%r28+1032];
	fma.rn.f32 	%f198, %f47, %f197, %f196;
	ld.shared.f32 	%f199, [%r28+1160];
	fma.rn.f32 	%f200, %f50, %f199, %f198;
	ld.shared.f32 	%f201, [%r28+1288];
	fma.rn.f32 	%f202, %f53, %f201, %f200;
	ld.shared.f32 	%f203, [%r28+1416];
	fma.rn.f32 	%f204, %f56, %f203, %f202;
	ld.shared.f32 	%f205, [%r28+1544];
	fma.rn.f32 	%f206, %f59, %f205, %f204;
	ld.shared.f32 	%f207, [%r28+1672];
	fma.rn.f32 	%f208, %f62, %f207, %f206;
	ld.shared.f32 	%f209, [%r28+1800];
	fma.rn.f32 	%f210, %f65, %f209, %f208;
	ld.shared.f32 	%f211, [%r28+1928];
	fma.rn.f32 	%f212, %f68, %f211, %f210;
	ld.shared.f32 	%f213, [%r28+2056];
	fma.rn.f32 	%f214, %f71, %f213, %f212;
	ld.shared.f32 	%f215, [%r28+2184];
	fma.rn.f32 	%f216, %f74, %f215, %f214;
	ld.shared.f32 	%f217, [%r28+2312];
	fma.rn.f32 	%f218, %f77, %f217, %f216;
	ld.shared.f32 	%f219, [%r28+2440];
	fma.rn.f32 	%f220, %f80, %f219, %f218;
	ld.shared.f32 	%f221, [%r28+2568];
	fma.rn.f32 	%f222, %f83, %f221, %f220;
	ld.shared.f32 	%f223, [%r28+2696];
	fma.rn.f32 	%f224, %f86, %f223, %f222;
	ld.shared.f32 	%f225, [%r28+2824];
	fma.rn.f32 	%f226, %f89, %f225, %f224;
	ld.shared.f32 	%f227, [%r28+2952];
	fma.rn.f32 	%f228, %f92, %f227, %f226;
	ld.shared.f32 	%f229, [%r28+3080];
	fma.rn.f32 	%f230, %f95, %f229, %f228;
	ld.shared.f32 	%f231, [%r28+3208];
	fma.rn.f32 	%f232, %f98, %f231, %f230;
	ld.shared.f32 	%f233, [%r28+3336];
	fma.rn.f32 	%f234, %f101, %f233, %f232;
	ld.shared.f32 	%f235, [%r28+3464];
	fma.rn.f32 	%f236, %f104, %f235, %f234;
	ld.shared.f32 	%f237, [%r28+3592];
	fma.rn.f32 	%f238, %f107, %f237, %f236;
	ld.shared.f32 	%f239, [%r28+3720];
	fma.rn.f32 	%f240, %f110, %f239, %f238;
	ld.shared.f32 	%f241, [%r28+3848];
	fma.rn.f32 	%f242, %f113, %f241, %f240;
	ld.shared.f32 	%f243, [%r28+3976];
	fma.rn.f32 	%f312, %f116, %f243, %f242;
	ld.shared.f32 	%f244, [%r28+12];
	fma.rn.f32 	%f245, %f23, %f244, %f311;
	ld.shared.f32 	%f246, [%r28+140];
	fma.rn.f32 	%f247, %f26, %f246, %f245;
	ld.shared.f32 	%f248, [%r28+268];
	fma.rn.f32 	%f249, %f29, %f248, %f247;
	ld.shared.f32 	%f250, [%r28+396];
	fma.rn.f32 	%f251, %f32, %f250, %f249;
	ld.shared.f32 	%f252, [%r28+524];
	fma.rn.f32 	%f253, %f35, %f252, %f251;
	ld.shared.f32 	%f254, [%r28+652];
	fma.rn.f32 	%f255, %f38, %f254, %f253;
	ld.shared.f32 	%f256, [%r28+780];
	fma.rn.f32 	%f257, %f41, %f256, %f255;
	ld.shared.f32 	%f258, [%r28+908];
	fma.rn.f32 	%f259, %f44, %f258, %f257;
	ld.shared.f32 	%f260, [%r28+1036];
	fma.rn.f32 	%f261, %f47, %f260, %f259;
	ld.shared.f32 	%f262, [%r28+1164];
	fma.rn.f32 	%f263, %f50, %f262, %f261;
	ld.shared.f32 	%f264, [%r28+1292];
	fma.rn.f32 	%f265, %f53, %f264, %f263;
	ld.shared.f32 	%f266, [%r28+1420];
	fma.rn.f32 	%f267, %f56, %f266, %f265;
	ld.shared.f32 	%f268, [%r28+1548];
	fma.rn.f32 	%f269, %f59, %f268, %f267;
	ld.shared.f32 	%f270, [%r28+1676];
	fma.rn.f32 	%f271, %f62, %f270, %f269;
	ld.shared.f32 	%f272, [%r28+1804];
	fma.rn.f32 	%f273, %f65, %f272, %f271;
	ld.shared.f32 	%f274, [%r28+1932];
	fma.rn.f32 	%f275, %f68, %f274, %f273;
	ld.shared.f32 	%f276, [%r28+2060];
	fma.rn.f32 	%f277, %f71, %f276, %f275;
	ld.shared.f32 	%f278, [%r28+2188];
	fma.rn.f32 	%f279, %f74, %f278, %f277;
	ld.shared.f32 	%f280, [%r28+2316];
	fma.rn.f32 	%f281, %f77, %f280, %f279;
	ld.shared.f32 	%f282, [%r28+2444];
	fma.rn.f32 	%f283, %f80, %f282, %f281;
	ld.shared.f32 	%f284, [%r28+2572];
	fma.rn.f32 	%f285, %f83, %f284, %f283;
	ld.shared.f32 	%f286, [%r28+2700];
	fma.rn.f32 	%f287, %f86, %f286, %f285;
	ld.shared.f32 	%f288, [%r28+2828];
	fma.rn.f32 	%f289, %f89, %f288, %f287;
	ld.shared.f32 	%f290, [%r28+2956];
	fma.rn.f32 	%f291, %f92, %f290, %f289;
	ld.shared.f32 	%f292, [%r28+3084];
	fma.rn.f32 	%f293, %f95, %f292, %f291;
	ld.shared.f32 	%f294, [%r28+3212];
	fma.rn.f32 	%f295, %f98, %f294, %f293;
	ld.shared.f32 	%f296, [%r28+3340];
	fma.rn.f32 	%f297, %f101, %f296, %f295;
	ld.shared.f32 	%f298, [%r28+3468];
	fma.rn.f32 	%f299, %f104, %f298, %f297;
	ld.shared.f32 	%f300, [%r28+3596];
	fma.rn.f32 	%f301, %f107, %f300, %f299;
	ld.shared.f32 	%f302, [%r28+3724];
	fma.rn.f32 	%f303, %f110, %f302, %f301;
	ld.shared.f32 	%f304, [%r28+3852];
	fma.rn.f32 	%f305, %f113, %f304, %f303;
	ld.shared.f32 	%f306, [%r28+3980];
	fma.rn.f32 	%f311, %f116, %f306, %f305;
	bar.sync 	0;
	add.s32 	%r40, %r40, 32;
	shl.b32 	%r30, %r13, 5;
	add.s32 	%r39, %r39, %r30;
	add.s32 	%r38, %r38, 32;
	setp.lt.s32 	%p2, %r40, %r14;
	@%p2 bra 	$L__BB0_2;
$L__BB0_3:
	ld.param.u64 	%rd37, [_Z10cuda_sgemmILj32ELj32ELj32ELj4EEvPfS0_S0_iii_param_2];
	mul.lo.s32 	%r31, %r3, %r13;
	cvt.u64.u32 	%rd16, %r31;
	add.s64 	%rd17, %rd16, %rd1;
	mov.u32 	%r32, %tid.y;
	shl.b32 	%r33, %r32, 2;
	mad.lo.s32 	%r34, %r13, %r1, %r33;
	cvta.to.global.u64 	%rd18, %rd37;
	cvt.u64.u32 	%rd19, %r34;
	add.s64 	%rd20, %rd17, %rd19;
	shl.b64 	%rd21, %rd20, 2;
	add.s64 	%rd22, %rd18, %rd21;
	st.global.f32 	[%rd22], %f314;
	add.s32 	%r35, %r34, 1;
	cvt.u64.u32 	%rd23, %r35;
	add.s64 	%rd24, %rd17, %rd23;
	shl.b64 	%rd25, %rd24, 2;
	add.s64 	%rd26, %rd18, %rd25;
	st.global.f32 	[%rd26], %f313;
	add.s32 	%r36, %r34, 2;
	cvt.u64.u32 	%rd27, %r36;
	add.s64 	%rd28, %rd17, %rd27;
	shl.b64 	%rd29, %rd28, 2;
	add.s64 	%rd30, %rd18, %rd29;
	st.global.f32 	[%rd30], %f312;
	add.s32 	%r37, %r34, 3;
	cvt.u64.u32 	%rd31, %r37;
	add.s64 	%rd32, %rd17, %rd31;
	shl.b64 	%rd33, %rd32, 2;
	add.s64 	%rd34, %rd18, %rd33;
	st.global.f32 	[%rd34], %f311;
	ret;

}


// ===== COMPILED SASS (sm_100) =====

	.target	sm_100

	.elftype	@"ET_EXEC"


//--------------------- .note.nv.tkinfo           --------------------------
	.section	.note.nv.tkinfo,"",@"SHT_NOTE"
	.sectionflags	@"SHF_NOTE_NV_TKINFO"
	.tkinfo
        /*0018*/ 	.word	0x00000002
        /*0030*/ 	.string	""
        /*0030*/ 	.string	"ptxas"
        /*0030*/ 	.string	"Cuda compilation tools, release 13.0, V13.0.88"
        /*0030*/ 	.string	"Build cuda_13.0.r13.0/compiler.36424714_0"
        /*0030*/ 	.string	"-arch sm_100 -m 64 "



//--------------------- .note.nv.cuinfo           --------------------------
	.section	.note.nv.cuinfo,"",@"SHT_NOTE"
	.sectionflags	@"SHF_NOTE_NV_CUINFO"
        /*0018*/ 	.short	0x0002
        /*001a*/ 	.short	0x0064
        /*001c*/ 	.short	0x0082
	.zero		2


//--------------------- .nv.info                  --------------------------
	.section	.nv.info,"",@"SHT_CUDA_INFO"
	.align	4


	//----- nvinfo : EIATTR_REGCOUNT
	.align		4
        /*0000*/ 	.byte	0x04, 0x2f
        /*0002*/ 	.short	(.L_1 - .L_0)
	.align		4
.L_0:
        /*0004*/ 	.word	index@(_Z10cuda_sgemmILj32ELj32ELj32ELj4EEvPfS0_S0_iii)
        /*0008*/ 	.word	0x00000020


	//----- nvinfo : EIATTR_FRAME_SIZE
	.align		4
.L_1:
        /*000c*/ 	.byte	0x04, 0x11
        /*000e*/ 	.short	(.L_3 - .L_2)
	.align		4
.L_2:
        /*0010*/ 	.word	index@(_Z10cuda_sgemmILj32ELj32ELj32ELj4EEvPfS0_S0_iii)
        /*0014*/ 	.word	0x00000000


	//----- nvinfo : EIATTR_MIN_STACK_SIZE
	.align		4
.L_3:
        /*0018*/ 	.byte	0x04, 0x12
        /*001a*/ 	.short	(.L_5 - .L_4)
	.align		4
.L_4:
        /*001c*/ 	.word	index@(_Z10cuda_sgemmILj32ELj32ELj32ELj4EEvPfS0_S0_iii)
        /*0020*/ 	.word	0x00000000
.L_5:


//--------------------- .nv.compat                --------------------------
	.section	.nv.compat,"",@"SHT_CUDA_COMPAT_INFO"
	.align	4
        /*0000*/ 	.byte	0x02, 0x09, 0x00, 0x00, 0x02, 0x02, 0x01, 0x00, 0x02, 0x05, 0x05, 0x00, 0x03, 0x07, 0x01, 0x01
        /*0010*/ 	.byte	0x02, 0x03, 0x00, 0x00, 0x02, 0x06, 0x01, 0x00, 0x04, 0x0b, 0x08, 0x00, 0x09, 0x00, 0x00, 0x00
        /*0020*/ 	.byte	0x00, 0x00, 0x00, 0x00


//--------------------- .nv.info._Z10cuda_sgemmILj32ELj32ELj32ELj4EEvPfS0_S0_iii --------------------------
	.section	.nv.info._Z10cuda_sgemmILj32ELj32ELj32ELj4EEvPfS0_S0_iii,"",@"SHT_CUDA_INFO"
	.sectionflags	@""
	.align	4


	//----- nvinfo : EIATTR_CUDA_API_VERSION
	.align		4
        /*0000*/ 	.byte	0x04, 0x37
        /*0002*/ 	.short	(.L_7 - .L_6)
.L_6:
        /*0004*/ 	.word	0x00000082


	//----- nvinfo : EIATTR_KPARAM_INFO
	.align		4
.L_7:
        /*0008*/ 	.byte	0x04, 0x17
        /*000a*/ 	.short	(.L_9 - .L_8)
.L_8:
        /*000c*/ 	.word	0x00000000
        /*0010*/ 	.short	0x0005
        /*0012*/ 	.short	0x0020
        /*0014*/ 	.byte	0x00, 0xf0, 0x11, 0x00


	//----- nvinfo : EIATTR_KPARAM_INFO
	.align		4
.L_9:
        /*0018*/ 	.byte	0x04, 0x17
        /*001a*/ 	.short	(.L_11 - .L_10)
.L_10:
        /*001c*/ 	.word	0x00000000
        /*0020*/ 	.short	0x0004
        /*0022*/ 	.short	0x001c
        /*0024*/ 	.byte	0x00, 0xf0, 0x11, 0x00


	//----- nvinfo : EIATTR_KPARAM_INFO
	.align		4
.L_11:
        /*0028*/ 	.byte	0x04, 0x17
        /*002a*/ 	.short	(.L_13 - .L_12)
.L_12:
        /*002c*/ 	.word	0x00000000
        /*0030*/ 	.short	0x0003
        /*0032*/ 	.short	0x0018
        /*0034*/ 	.byte	0x00, 0xf0, 0x11, 0x00


	//----- nvinfo : EIATTR_KPARAM_INFO
	.align		4
.L_13:
        /*0038*/ 	.byte	0x04, 0x17
        /*003a*/ 	.short	(.L_15 - .L_14)
.L_14:
        /*003c*/ 	.word	0x00000000
        /*0040*/ 	.short	0x0002
        /*0042*/ 	.short	0x0010
        /*0044*/ 	.byte	0x00, 0xf5, 0x21, 0x00


	//----- nvinfo : EIATTR_KPARAM_INFO
	.align		4
.L_15:
        /*0048*/ 	.byte	0x04, 0x17
        /*004a*/ 	.short	(.L_17 - .L_16)
.L_16:
        /*004c*/ 	.word	0x00000000
        /*0050*/ 	.short	0x0001
        /*0052*/ 	.short	0x0008
        /*0054*/ 	.byte	0x00, 0xf5, 0x21, 0x00


	//----- nvinfo : EIATTR_KPARAM_INFO
	.align		4
.L_17:
        /*0058*/ 	.byte	0x04, 0x17
        /*005a*/ 	.short	(.L_19 - .L_18)
.L_18:
        /*005c*/ 	.word	0x00000000
        /*0060*/ 	.short	0x0000
        /*0062*/ 	.short	0x0000
        /*0064*/ 	.byte	0x00, 0xf5, 0x21, 0x00


	//----- nvinfo : EIATTR_SPARSE_MMA_MASK
	.align		4
.L_19:
        /*0068*/ 	.byte	0x03, 0x50
        /*006a*/ 	.short	0x0000


	//----- nvinfo : EIATTR_MAXREG_COUNT
	.align		4
        /*006c*/ 	.byte	0x03, 0x1b
        /*006e*/ 	.short	0x00ff


	//----- nvinfo : EIATTR_NUM_BARRIERS
	.align		4
        /*0070*/ 	.byte	0x02, 0x4c
        /*0072*/ 	.byte	0x01
	.zero		1


	//----- nvinfo : EIATTR_MERCURY_ISA_VERSION
	.align		4
        /*0074*/ 	.byte	0x03, 0x5f
        /*0076*/ 	.short	0x0101


	//----- nvinfo : EIATTR_VRC_CTA_INIT_COUNT
	.align		4
        /*0078*/ 	.byte	0x02, 0x4a
	.zero		1
	.zero		1


	//----- nvinfo : EIATTR_EXIT_INSTR_OFFSETS
	.align		4
        /*007c*/ 	.byte	0x04, 0x1c
        /*007e*/ 	.short	(.L_21 - .L_20)


	//   ....[0]....
.L_20:
        /*0080*/ 	.word	0x00000f80


	//----- nvinfo : EIATTR_CBANK_PARAM_SIZE
	.align		4
.L_21:
        /*0084*/ 	.byte	0x03, 0x19
        /*0086*/ 	.short	0x0024


	//----- nvinfo : EIATTR_PARAM_CBANK
	.align		4
        /*0088*/ 	.byte	0x04, 0x0a
        /*008a*/ 	.short	(.L_23 - .L_22)
	.align		4
.L_22:
        /*008c*/ 	.word	index@(.nv.constant0._Z10cuda_sgemmILj32ELj32ELj32ELj4EEvPfS0_S0_iii)
        /*0090*/ 	.short	0x0380
        /*0092*/ 	.short	0x0024


	//----- nvinfo : EIATTR_SW_WAR
	.align		4
.L_23:
        /*0094*/ 	.byte	0x04, 0x36
        /*0096*/ 	.short	(.L_25 - .L_24)
.L_24:
        /*0098*/ 	.word	0x00000008
.L_25:


//--------------------- .nv.callgraph             --------------------------
	.section	.nv.callgraph,"",@"SHT_CUDA_CALLGRAPH"
	.align	4
	.sectionentsize	8
	.align		4
        /*0000*/ 	.word	0x00000000
	.align		4
        /*0004*/ 	.word	0xffffffff
	.align		4
        /*0008*/ 	.word	0x00000000
	.align		4
        /*000c*/ 	.word	0xfffffffe
	.align		4
        /*0010*/ 	.word	0x00000000
	.align		4
        /*0014*/ 	.word	0xfffffffd
	.align		4
        /*0018*/ 	.word	0x00000000
	.align		4
        /*001c*/ 	.word	0xfffffffc


//--------------------- .text._Z10cuda_sgemmILj32ELj32ELj32ELj4EEvPfS0_S0_iii --------------------------
	.section	.text._Z10cuda_sgemmILj32ELj32ELj32ELj4EEvPfS0_S0_iii,"ax",@progbits
	.align	128
        .global         _Z10cuda_sgemmILj32ELj32ELj32ELj4EEvPfS0_S0_iii
        .type           _Z10cuda_sgemmILj32ELj32ELj32ELj4EEvPfS0_S0_iii,@function
        .size           _Z10cuda_sgemmILj32ELj32ELj32ELj4EEvPfS0_S0_iii,(.L_x_3 - _Z10cuda_sgemmILj32ELj32ELj32ELj4EEvPfS0_S0_iii)
        .other          _Z10cuda_sgemmILj32ELj32ELj32ELj4EEvPfS0_S0_iii,@"STO_CUDA_ENTRY STV_DEFAULT"
_Z10cuda_sgemmILj32ELj32ELj32ELj4EEvPfS0_S0_iii:
.text._Z10cuda_sgemmILj32ELj32ELj32ELj4EEvPfS0_S0_iii:
[----:B------:R-:W-:Y:S08]  /*0000*/  LDC R1, c[0x0][0x37c] ;  /* 0x0000df00ff017b82 */ /* 0x000ff00000000800 */
[----:B------:R-:W0:Y:S01]  /*0010*/  LDC R0, c[0x0][0x3a0] ;  /* 0x0000e800ff007b82 */ /* 0x000e220000000800 */
[----:B------:R-:W1:Y:S01]  /*0020*/  S2R R3, SR_TID.Y ;  /* 0x0000000000037919 */ /* 0x000e620000002200 */
[----:B------:R-:W2:Y:S01]  /*0030*/  LDCU.64 UR10, c[0x0][0x358] ;  /* 0x00006b00ff0a77ac */ /* 0x000ea20008000a00 */
[----:B------:R-:W-:Y:S01]  /*0040*/  HFMA2 R14, -RZ, RZ, 0, 0 ;  /* 0x00000000ff0e7431 */ /* 0x000fe200000001ff */
[----:B------:R-:W-:Y:S01]  /*0050*/  CS2R R20, SRZ ;  /* 0x0000000000147805 */ /* 0x000fe2000001ff00 */
[----:B------:R-:W3:Y:S01]  /*0060*/  S2R R24, SR_TID.X ;  /* 0x0000000000187919 */ /* 0x000ee20000002100 */
[----:B------:R-:W-:-:S02]  /*0070*/  MOV R12, RZ ;  /* 0x000000ff000c7202 */ /* 0x000fc40000000f00 */
[----:B------:R-:W4:Y:S08]  /*0080*/  S2UR UR5, SR_CTAID.X ;  /* 0x00000000000579c3 */ /* 0x000f300000002500 */
[----:B------:R-:W5:Y:S01]  /*0090*/  S2UR UR6, SR_CTAID.Y ;  /* 0x00000000000679c3 */ /* 0x000f620000002600 */
[----:B0-----:R-:W-:Y:S01]  /*00a0*/  ISETP.GE.AND P0, PT, R0, 0x1, PT ;  /* 0x000000010000780c */ /* 0x001fe20003f06270 */
[----:B----4-:R-:W-:-:S02]  /*00b0*/  USHF.L.U32 UR5, UR5, 0x5, URZ ;  /* 0x0000000505057899 */ /* 0x010fc400080006ff */
[----:B-----5:R-:W-:-:S10]  /*00c0*/  USHF.L.U32 UR6, UR6, 0x5, URZ ;  /* 0x0000000506067899 */ /* 0x020fd400080006ff */
[----:B-123--:R-:W-:Y:S05]  /*00d0*/  @!P0 BRA `(.L_x_0) ;  /* 0x0000000c00308947 */ /* 0x00efea0003800000 */
[----:B------:R-:W0:Y:S01]  /*00e0*/  S2UR UR9, SR_CgaCtaId ;  /* 0x00000000000979c3 */ /* 0x000e220000008800 */
[----:B------:R-:W-:Y:S01]  /*00f0*/  UMOV UR8, 0x400 ;  /* 0x0000040000087882 */ /* 0x000fe20000000000 */
[----:B------:R-:W-:Y:S01]  /*0100*/  SHF.L.U32 R5, R3, 0x2, RZ ;  /* 0x0000000203057819 */ /* 0x000fe200000006ff */
[----:B------:R-:W1:Y:S01]  /*0110*/  LDCU.128 UR12, c[0x0][0x380] ;  /* 0x00007000ff0c77ac */ /* 0x000e620008000c00 */
[----:B------:R-:W-:-:S03]  /*0120*/  MOV R21, RZ ;  /* 0x000000ff00157202 */ /* 0x000fc60000000f00 */
[----:B------:R-:W-:Y:S01]  /*0130*/  IMAD R25, R24, R0, R5 ;  /* 0x0000000018197224 */ /* 0x000fe200078e0205 */
[----:B------:R-:W2:Y:S01]  /*0140*/  LDC R2, c[0x0][0x39c] ;  /* 0x0000e700ff027b82 */ /* 0x000ea20000000800 */
[----:B0-----:R-:W-:-:S06]  /*0150*/  ULEA UR4, UR9, UR8, 0x18 ;  /* 0x0000000809047291 */ /* 0x001fcc000f8ec0ff */
[C---:B------:R-:W-:Y:S01]  /*0160*/  LEA R27, R24.reuse, UR4, 0x7 ;  /* 0x00000004181b7c11 */ /* 0x040fe2000f8e38ff */
[----:B------:R-:W-:Y:S01]  /*0170*/  UMOV UR4, URZ ;  /* 0x000000ff00047c82 */ /* 0x000fe20008000000 */
[----:B-12---:R-:W-:-:S07]  /*0180*/  IMAD R26, R24, R2, R5 ;  /* 0x00000002181a7224 */ /* 0x006fce00078e0205 */
.L_x_1:
[----:B------:R-:W-:Y:S01]  /*0190*/  IMAD R6, R0, UR5, RZ ;  /* 0x0000000500067c24 */ /* 0x000fe2000f8e02ff */
[----:B------:R-:W-:-:S04]  /*01a0*/  IADD3 R4, P1, PT, R26, UR6, RZ ;  /* 0x000000061a047c10 */ /* 0x000fc8000ff3e0ff */
[----:B------:R-:W-:Y:S02]  /*01b0*/  IADD3 R6, P0, PT, R6, R25, RZ ;  /* 0x0000001906067210 */ /* 0x000fe40007f1e0ff */
[----:B------:R-:W-:Y:S02]  /*01c0*/  IADD3.X R5, PT, PT, RZ, RZ, RZ, P1, !PT ;  /* 0x000000ffff057210 */ /* 0x000fe40000ffe4ff */
[----:B------:R-:W-:Y:S02]  /*01d0*/  IADD3.X R7, PT, PT, RZ, RZ, RZ, P0, !PT ;  /* 0x000000ffff077210 */ /* 0x000fe400007fe4ff */
[----:B------:R-:W-:Y:S02]  /*01e0*/  LEA R18, P0, R6, UR12, 0x2 ;  /* 0x0000000c06127c11 */ /* 0x000fe4000f8010ff */
[----:B------:R-:W-:Y:S02]  /*01f0*/  LEA R16, P1, R4, UR14, 0x2 ;  /* 0x0000000e04107c11 */ /* 0x000fe4000f8210ff */
[----:B------:R-:W-:-:S02]  /*0200*/  LEA.HI.X R19, R6, UR13, R7, 0x2, P0 ;  /* 0x0000000d06137c11 */ /* 0x000fc400080f1407 */
[----:B------:R-:W-:-:S03]  /*0210*/  LEA.HI.X R17, R4, UR15, R5, 0x2, P1 ;  /* 0x0000000f04117c11 */ /* 0x000fc600088f1405 */
[----:B------:R-:W2:Y:S04]  /*0220*/  LDG.E.128 R4, desc[UR10][R18.64] ;  /* 0x0000000a12047981 */ /* 0x000ea8000c1e1d00 */
[----:B------:R-:W3:Y:S01]  /*0230*/  LDG.E.128 R8, desc[UR10][R16.64] ;  /* 0x0000000a10087981 */ /* 0x000ee2000c1e1d00 */
[----:B------:R-:W-:Y:S01]  /*0240*/  UIADD3 UR7, UPT, UPT, UR8, 0x1000, URZ ;  /* 0x0000100008077890 */ /* 0x000fe2000fffe0ff */
[----:B------:R-:W-:Y:S01]  /*0250*/  LEA R22, R3, R27, 0x4 ;  /* 0x0000001b03167211 */ /* 0x000fe200078e20ff */
[----:B------:R-:W-:Y:S01]  /*0260*/  UIADD3 UR4, UPT, UPT, UR4, 0x20, URZ ;  /* 0x0000002004047890 */ /* 0x000fe2000fffe0ff */
[----:B------:R-:W-:Y:S01]  /*0270*/  LEA R26, R2, R26, 0x5 ;  /* 0x0000001a021a7211 */ /* 0x000fe200078e28ff */
[----:B------:R-:W-:Y:S01]  /*0280*/  ULEA UR7, UR9, UR7, 0x18 ;  /* 0x0000000709077291 */ /* 0x000fe2000f8ec0ff */
[----:B------:R-:W-:-:S03]  /*0290*/  IADD3 R25, PT, PT, R25, 0x20, RZ ;  /* 0x0000002019197810 */ /* 0x000fc60007ffe0ff */
[----:B------:R-:W-:Y:S02]  /*02a0*/  ISETP.LE.AND P0, PT, R0, UR4, PT ;  /* 0x0000000400007c0c */ /* 0x000fe4000bf03270 */
[----:B------:R-:W-:-:S04]  /*02b0*/  LEA R28, R3, UR7, 0x4 ;  /* 0x00000007031c7c11 */ /* 0x000fc8000f8e20ff */
[----:B------:R-:W-:Y:S01]  /*02c0*/  LEA R29, R24, R28, 0x7 ;  /* 0x0000001c181d7211 */ /* 0x000fe200078e38ff */
[----:B--2---:R-:W-:Y:S04]  /*02d0*/  STS.128 [R22], R4 ;  /* 0x0000000416007388 */ /* 0x004fe80000000c00 */
[----:B---3--:R-:W-:Y:S01]  /*02e0*/  STS.128 [R29], R8 ;  /* 0x000000081d007388 */ /* 0x008fe20000000c00 */
[----:B------:R-:W-:Y:S06]  /*02f0*/  BAR.SYNC.DEFER_BLOCKING 0x0 ;  /* 0x0000000000007b1d */ /* 0x000fec0000010000 */
[----:B------:R-:W-:Y:S04]  /*0300*/  LDS.128 R4, [R27] ;  /* 0x000000001b047984 */ /* 0x000fe80000000c00 */
[----:B------:R-:W0:Y:S04]  /*0310*/  LDS.128 R8, [R28] ;  /* 0x000000001c087984 */ /* 0x000e280000000c00 */
[----:B------:R-:W1:Y:S01]  /*0320*/  LDS.128 R16, [R28+0x80] ;  /* 0x000080001c107984 */ /* 0x000e620000000c00 */
[C---:B0-----:R-:W-:Y:S01]  /*0330*/  FFMA R23, R4.reuse, R8, R12 ;  /* 0x0000000804177223 */ /* 0x041fe2000000000c */
[C---:B------:R-:W-:Y:S01]  /*0340*/  FFMA R8, R4.reuse, R9, R14 ;  /* 0x0000000904087223 */ /* 0x040fe2000000000e */
[C---:B------:R-:W-:Y:S01]  /*0350*/  FFMA R9, R4.reuse, R10, R20 ;  /* 0x0000000a04097223 */ /* 0x040fe20000000014 */
[----:B------:R-:W0:Y:S01]  /*0360*/  LDS.128 R12, [R28+0x100] ;  /* 0x000100001c0c7984 */ /* 0x000e220000000c00 */
[----:B------:R-:W-:Y:S01]  /*0370*/  FFMA R20, R4, R11, R21 ;  /* 0x0000000b04147223 */ /* 0x000fe20000000015 */
[C---:B-1----:R-:W-:Y:S01]  /*0380*/  FFMA R17, R5.reuse, R17, R8 ;  /* 0x0000001105117223 */ /* 0x042fe20000000008 */
[----:B------:R-:W-:Y:S01]  /*0390*/  FFMA R23, R16, R5, R23 ;  /* 0x0000000510177223 */ /* 0x000fe20000000017 */
[C---:B------:R-:W-:Y:S01]  /*03a0*/  FFMA R21, R5.reuse, R18, R9 ;  /* 0x0000001205157223 */ /* 0x040fe20000000009 */
[----:B------:R-:W-:Y:S01]  /*03b0*/  FFMA R20, R5, R19, R20 ;  /* 0x0000001305147223 */ /* 0x000fe20000000014 */
[----:B------:R-:W1:Y:S01]  /*03c0*/  LDS.128 R8, [R28+0x180] ;  /* 0x000180001c087984 */ /* 0x000e620000000c00 */
[----:B0-----:R-:W-:Y:S01]  /*03d0*/  FFMA R5, R12, R6, R23 ;  /* 0x000000060c057223 */ /* 0x001fe20000000017 */
[C---:B------:R-:W-:Y:S01]  /*03e0*/  FFMA R4, R6.reuse, R13, R17 ;  /* 0x0000000d06047223 */ /* 0x040fe20000000011 */
[C---:B------:R-:W-:Y:S01]  /*03f0*/  FFMA R21, R6.reuse, R14, R21 ;  /* 0x0000000e06157223 */ /* 0x040fe20000000015 */
[----:B------:R-:W-:Y:S01]  /*0400*/  FFMA R20, R6, R15, R20 ;  /* 0x0000000f06147223 */ /* 0x000fe20000000014 */
[----:B------:R-:W-:Y:S01]  /*0410*/  LDS.128 R16, [R28+0x200] ;  /* 0x000200001c107984 */ /* 0x000fe20000000c00 */
[----:B-1----:R-:W-:Y:S01]  /*0420*/  FFMA R5, R8, R7, R5 ;  /* 0x0000000708057223 */ /* 0x002fe20000000005 */
[----:B------:R-:W-:-:S02]  /*0430*/  FFMA R4, R7, R9, R4 ;  /* 0x0000000907047223 */ /* 0x000fc40000000004 */
[----:B------:R-:W0:Y:S01]  /*0440*/  LDS.128 R12, [R27+0x10] ;  /* 0x000010001b0c7984 */ /* 0x000e220000000c00 */
[C---:B------:R-:W-:Y:S01]  /*0450*/  FFMA R21, R7.reuse, R10, R21 ;  /* 0x0000000a07157223 */ /* 0x040fe20000000015 */
[----:B------:R-:W-:Y:S02]  /*0460*/  FFMA R20, R7, R11, R20 ;  /* 0x0000000b07147223 */ /* 0x000fe40000000014 */
        /* <DEDUP_REMOVED lines=111> */
[----:B-1----:R-:W-:Y:S01]  /*0b60*/  FFMA R23, R16, R5, R23 ;  /* 0x0000000510177223 */ /* 0x002fe20000000017 */
[C---:B------:R-:W-:Y:S01]  /*0b70*/  FFMA R17, R5.reuse, R17, R8 ;  /* 0x0000001105117223 */ /* 0x040fe20000000008 */
        /* <DEDUP_REMOVED lines=17> */
[----:B------:R-:W-:Y:S01]  /*0c90*/  FFMA R12, R12, R19, R8 ;  /* 0x000000130c0c7223 */ /* 0x000fe20000000008 */
[----:B------:R-:W0:Y:S01]  /*0ca0*/  LDS.128 R4, [R28+0xf00] ;  /* 0x000f00001c047984 */ /* 0x000e220000000c00 */
[----:B-1----:R-:W-:Y:S01]  /*0cb0*/  FFMA R29, R20, R13, R29 ;  /* 0x0000000d141d7223 */ /* 0x002fe2000000001d */
[C---:B------:R-:W-:Y:S01]  /*0cc0*/  FFMA R17, R13.reuse, R22, R17 ;  /* 0x000000160d117223 */ /* 0x040fe20000000011 */
[C---:B------:R-:W-:Y:S01]  /*0cd0*/  FFMA R21, R13.reuse, R21, R16 ;  /* 0x000000150d157223 */ /* 0x040fe20000000010 */
[----:B------:R-:W1:Y:S01]  /*0ce0*/  LDS.128 R8, [R28+0xf80] ;  /* 0x000f80001c087984 */ /* 0x000e620000000c00 */
[----:B------:R-:W-:Y:S01]  /*0cf0*/  FFMA R12, R13, R23, R12 ;  /* 0x000000170d0c7223 */ /* 0x000fe2000000000c */
[----:B0-----:R-:W-:Y:S01]  /*0d00*/  FFMA R29, R4, R14, R29 ;  /* 0x0000000e041d7223 */ /* 0x001fe2000000001d */
[C---:B------:R-:W-:Y:S01]  /*0d10*/  FFMA R17, R14.reuse, R6, R17 ;  /* 0x000000060e117223 */ /* 0x040fe20000000011 */
[C---:B------:R-:W-:Y:S01]  /*0d20*/  FFMA R4, R14.reuse, R5, R21 ;  /* 0x000000050e047223 */ /* 0x040fe20000000015 */
[----:B------:R-:W-:Y:S01]  /*0d30*/  FFMA R6, R14, R7, R12 ;  /* 0x000000070e067223 */ /* 0x000fe2000000000c */
[----:B-1----:R-:W-:Y:S01]  /*0d40*/  FFMA R12, R8, R15, R29 ;  /* 0x0000000f080c7223 */ /* 0x002fe2000000001d */
[C---:B------:R-:W-:Y:S01]  /*0d50*/  FFMA R20, R15.reuse, R10, R17 ;  /* 0x0000000a0f147223 */ /* 0x040fe20000000011 */
[C---:B------:R-:W-:Y:S01]  /*0d60*/  FFMA R14, R15.reuse, R9, R4 ;  /* 0x000000090f0e7223 */ /* 0x040fe20000000004 */
[----:B------:R-:W-:Y:S01]  /*0d70*/  FFMA R21, R15, R11, R6 ;  /* 0x0000000b0f157223 */ /* 0x000fe20000000006 */
[----:B------:R-:W-:Y:S06]  /*0d80*/  BAR.SYNC.DEFER_BLOCKING 0x0 ;  /* 0x0000000000007b1d */ /* 0x000fec0000010000 */
[----:B------:R-:W-:Y:S05]  /*0d90*/  @!P0 BRA `(.L_x_1) ;  /* 0xfffffff000fc8947 */ /* 0x000fea000383ffff */
.L_x_0:
[----:B------:R-:W0:Y:S01]  /*0da0*/  LDCU UR4, c[0x0][0x39c] ;  /* 0x00007380ff0477ac */ /* 0x000e220008000800 */
[----:B------:R-:W-:Y:S01]  /*0db0*/  SHF.L.U32 R3, R3, 0x2, RZ ;  /* 0x0000000203037819 */ /* 0x000fe200000006ff */
[----:B------:R-:W1:Y:S01]  /*0dc0*/  LDCU.64 UR8, c[0x0][0x390] ;  /* 0x00007200ff0877ac */ /* 0x000e620008000a00 */
[----:B0-----:R-:W-:-:S03]  /*0dd0*/  UIMAD UR5, UR5, UR4, URZ ;  /* 0x00000004050572a4 */ /* 0x001fc6000f8e02ff */
[----:B------:R-:W-:Y:S01]  /*0de0*/  IMAD R5, R24, UR4, R3 ;  /* 0x0000000418057c24 */ /* 0x000fe2000f8e0203 */
[----:B------:R-:W-:-:S04]  /*0df0*/  UIADD3 UR6, UP0, UPT, UR5, UR6, URZ ;  /* 0x0000000605067290 */ /* 0x000fc8000ff1e0ff */
[C---:B------:R-:W-:Y:S01]  /*0e00*/  IADD3 R0, PT, PT, R5.reuse, 0x1, RZ ;  /* 0x0000000105007810 */ /* 0x040fe20007ffe0ff */
[----:B------:R-:W-:Y:S01]  /*0e10*/  UIADD3.X UR4, UPT, UPT, URZ, URZ, URZ, UP0, !UPT ;  /* 0x000000ffff047290 */ /* 0x000fe200087fe4ff */
[C---:B------:R-:W-:Y:S02]  /*0e20*/  IADD3 R4, PT, PT, R5.reuse, 0x2, RZ ;  /* 0x0000000205047810 */ /* 0x040fe40007ffe0ff */
[C---:B------:R-:W-:Y:S02]  /*0e30*/  IADD3 R3, P0, PT, R5.reuse, UR6, RZ ;  /* 0x0000000605037c10 */ /* 0x040fe4000ff1e0ff */
[----:B------:R-:W-:Y:S02]  /*0e40*/  IADD3 R5, PT, PT, R5, 0x3, RZ ;  /* 0x0000000305057810 */ /* 0x000fe40007ffe0ff */
[----:B------:R-:W-:Y:S02]  /*0e50*/  IADD3.X R6, PT, PT, RZ, UR4, RZ, P0, !PT ;  /* 0x00000004ff067c10 */ /* 0x000fe400087fe4ff */
[----:B-1----:R-:W-:-:S02]  /*0e60*/  LEA R2, P0, R3, UR8, 0x2 ;  /* 0x0000000803027c11 */ /* 0x002fc4000f8010ff */
[----:B------:R-:W-:Y:S02]  /*0e70*/  IADD3 R11, P2, PT, R0, UR6, RZ ;  /* 0x00000006000b7c10 */ /* 0x000fe4000ff5e0ff */
[----:B------:R-:W-:Y:S02]  /*0e80*/  LEA.HI.X R3, R3, UR9, R6, 0x2, P0 ;  /* 0x0000000903037c11 */ /* 0x000fe400080f1406 */
[----:B------:R-:W-:Y:S02]  /*0e90*/  IADD3 R7, P0, PT, R4, UR6, RZ ;  /* 0x0000000604077c10 */ /* 0x000fe4000ff1e0ff */
[----:B------:R-:W-:Y:S01]  /*0ea0*/  IADD3 R0, P1, PT, R5, UR6, RZ ;  /* 0x0000000605007c10 */ /* 0x000fe2000ff3e0ff */
[----:B------:R-:W-:Y:S01]  /*0eb0*/  STG.E desc[UR10][R2.64], R12 ;  /* 0x0000000c02007986 */ /* 0x000fe2000c10190a */
[----:B------:R-:W-:Y:S02]  /*0ec0*/  IADD3.X R16, PT, PT, RZ, UR4, RZ, P2, !PT ;  /* 0x00000004ff107c10 */ /* 0x000fe400097fe4ff */
[----:B------:R-:W-:-:S02]  /*0ed0*/  LEA R4, P2, R11, UR8, 0x2 ;  /* 0x000000080b047c11 */ /* 0x000fc4000f8410ff */
[----:B------:R-:W-:Y:S02]  /*0ee0*/  IADD3.X R10, PT, PT, RZ, UR4, RZ, P0, !PT ;  /* 0x00000004ff0a7c10 */ /* 0x000fe400087fe4ff */
[----:B------:R-:W-:Y:S02]  /*0ef0*/  LEA R6, P0, R7, UR8, 0x2 ;  /* 0x0000000807067c11 */ /* 0x000fe4000f8010ff */
[----:B------:R-:W-:Y:S02]  /*0f00*/  IADD3.X R9, PT, PT, RZ, UR4, RZ, P1, !PT ;  /* 0x00000004ff097c10 */ /* 0x000fe40008ffe4ff */
[----:B------:R-:W-:Y:S02]  /*0f10*/  LEA R8, P1, R0, UR8, 0x2 ;  /* 0x0000000800087c11 */ /* 0x000fe4000f8210ff */
[----:B------:R-:W-:Y:S02]  /*0f20*/  LEA.HI.X R5, R11, UR9, R16, 0x2, P2 ;  /* 0x000000090b057c11 */ /* 0x000fe400090f1410 */
[----:B------:R-:W-:-:S02]  /*0f30*/  LEA.HI.X R7, R7, UR9, R10, 0x2, P0 ;  /* 0x0000000907077c11 */ /* 0x000fc400080f140a */
[----:B------:R-:W-:Y:S01]  /*0f40*/  LEA.HI.X R9, R0, UR9, R9, 0x2, P1 ;  /* 0x0000000900097c11 */ /* 0x000fe200088f1409 */
[----:B------:R-:W-:Y:S04]  /*0f50*/  STG.E desc[UR10][R4.64], R14 ;  /* 0x0000000e04007986 */ /* 0x000fe8000c10190a */
[----:B------:R-:W-:Y:S04]  /*0f60*/  STG.E desc[UR10][R6.64], R20 ;  /* 0x0000001406007986 */ /* 0x000fe8000c10190a */
[----:B------:R-:W-:Y:S01]  /*0f70*/  STG.E desc[UR10][R8.64], R21 ;  /* 0x0000001508007986 */ /* 0x000fe2000c10190a */
[----:B------:R-:W-:Y:S05]  /*0f80*/  EXIT ;  /* 0x000000000000794d */ /* 0x000fea0003800000 */
.L_x_2:
[----:B------:R-:W-:-:S00]  /*0f90*/  BRA `(.L_x_2) ;  /* 0xfffffffc00fc7947 */ /* 0x000fc0000383ffff */
[----:B------:R-:W-:-:S00]  /*0fa0*/  NOP ;  /* 0x0000000000007918 */ /* 0x000fc00000000000 */
        /* <DEDUP_REMOVED lines=13> */
.L_x_3:


//--------------------- .nv.shared._Z10cuda_sgemmILj32ELj32ELj32ELj4EEvPfS0_S0_iii --------------------------
	.section	.nv.shared._Z10cuda_sgemmILj32ELj32ELj32ELj4EEvPfS0_S0_iii,"aw",@nobits
	.sectionflags	@""
	.align	4
.nv.shared._Z10cuda_sgemmILj32ELj32ELj32ELj4EEvPfS0_S0_iii:
	.zero		9216


//--------------------- .nv.shared.reserved.0     --------------------------
	.section	.nv.shared.reserved.0,"aw",@nobits
	.weak		__nv_reservedSMEM_offset_0_alias
	.size		__nv_reservedSMEM_offset_0_alias, 0, 64
	.other		__nv_reservedSMEM_offset_0_alias,@"STO_CUDA_RESERVED_SHARED STV_DEFAULT"
__nv_reservedSMEM_offset_0_alias:
	.zero		0
	.zero		64


//--------------------- .nv.constant0._Z10cuda_sgemmILj32ELj32ELj32ELj4EEvPfS0_S0_iii --------------------------
	.section	.nv.constant0._Z10cuda_sgemmILj32ELj32ELj32ELj4EEvPfS0_S0_iii,"a",@progbits
	.sectionflags	@""
	.align	4
.nv.constant0._Z10cuda_sgemmILj32ELj32ELj32ELj4EEvPfS0_S0_iii:
	.zero		932


//--------------------- SYMBOLS --------------------------

	.type		.nv.reservedSmem.offset0,@object
	.size		.nv.reservedSmem.offset0,0x4
	.type		.nv.reservedSmem.cap,@object
	.size		.nv.reservedSmem.cap,0x4
